//
// Generated by NVIDIA NVVM Compiler
//
// Compiler Build ID: CL-36424714
// Cuda compilation tools, release 13.0, V13.0.88
// Based on NVVM 20.0.0
//

.version 9.0
.target sm_100
.address_size 64

	// .globl	_Z23reduction_unroll_block2PiS_i

.visible .entry _Z23reduction_unroll_block2PiS_i(
	.param .u64 .ptr .align 1 _Z23reduction_unroll_block2PiS_i_param_0,
	.param .u64 .ptr .align 1 _Z23reduction_unroll_block2PiS_i_param_1,
	.param .u32 _Z23reduction_unroll_block2PiS_i_param_2
)
{
	.reg .pred 	%p<6>;
	.reg .b32 	%r<20>;
	.reg .b64 	%rd<17>;

	ld.param.u64 	%rd5, [_Z23reduction_unroll_block2PiS_i_param_0];
	ld.param.u64 	%rd4, [_Z23reduction_unroll_block2PiS_i_param_1];
	ld.param.u32 	%r7, [_Z23reduction_unroll_block2PiS_i_param_2];
	cvta.to.global.u64 	%rd1, %rd5;
	mov.u32 	%r1, %tid.x;
	mov.u32 	%r2, %ctaid.x;
	mov.u32 	%r19, %ntid.x;
	mul.lo.s32 	%r8, %r19, %r2;
	shl.b32 	%r9, %r8, 1;
	add.s32 	%r10, %r9, %r1;
	mul.wide.s32 	%rd6, %r9, 4;
	add.s64 	%rd2, %rd1, %rd6;
	add.s32 	%r4, %r10, %r19;
	setp.ge.u32 	%p1, %r4, %r7;
	@%p1 bra 	$L__BB0_2;
	mul.wide.u32 	%rd7, %r4, 4;
	add.s64 	%rd8, %rd1, %rd7;
	ld.global.u32 	%r11, [%rd8];
	shl.b32 	%r12, %r1, 2;
	cvt.u64.u32 	%rd9, %r12;
	add.s64 	%rd10, %rd2, %rd9;
	ld.global.u32 	%r13, [%rd10];
	add.s32 	%r14, %r13, %r11;
	st.global.u32 	[%rd10], %r14;
$L__BB0_2:
	bar.sync 	0;
	setp.lt.u32 	%p2, %r19, 2;
	@%p2 bra 	$L__BB0_7;
	mul.wide.u32 	%rd11, %r1, 4;
	add.s64 	%rd3, %rd2, %rd11;
$L__BB0_4:
	shr.u32 	%r6, %r19, 1;
	setp.ge.u32 	%p3, %r1, %r6;
	@%p3 bra 	$L__BB0_6;
	mul.wide.u32 	%rd12, %r6, 4;
	add.s64 	%rd13, %rd3, %rd12;
	ld.global.u32 	%r15, [%rd13];
	ld.global.u32 	%r16, [%rd3];
	add.s32 	%r17, %r16, %r15;
	st.global.u32 	[%rd3], %r17;
$L__BB0_6:
	bar.sync 	0;
	setp.gt.u32 	%p4, %r19, 3;
	mov.u32 	%r19, %r6;
	@%p4 bra 	$L__BB0_4;
$L__BB0_7:
	setp.ne.s32 	%p5, %r1, 0;
	@%p5 bra 	$L__BB0_9;
	ld.global.u32 	%r18, [%rd2];
	cvta.to.global.u64 	%rd14, %rd4;
	mul.wide.u32 	%rd15, %r2, 4;
	add.s64 	%rd16, %rd14, %rd15;
	st.global.u32 	[%rd16], %r18;
$L__BB0_9:
	ret;

}


// ===== COMPILED SASS (sm_100) =====

	.target	sm_100

	.elftype	@"ET_EXEC"


//--------------------- .note.nv.tkinfo           --------------------------
	.section	.note.nv.tkinfo,"",@"SHT_NOTE"
	.sectionflags	@"SHF_NOTE_NV_TKINFO"
	.tkinfo
        /*0018*/ 	.word	0x00000002
        /*0030*/ 	.string	""
        /*0030*/ 	.string	"ptxas"
        /*0030*/ 	.string	"Cuda compilation tools, release 13.0, V13.0.88"
        /*0030*/ 	.string	"Build cuda_13.0.r13.0/compiler.36424714_0"
        /*0030*/ 	.string	"-arch sm_100 -m 64 "



//--------------------- .note.nv.cuinfo           --------------------------
	.section	.note.nv.cuinfo,"",@"SHT_NOTE"
	.sectionflags	@"SHF_NOTE_NV_CUINFO"
        /*0018*/ 	.short	0x0002
        /*001a*/ 	.short	0x0064
        /*001c*/ 	.short	0x0082
	.zero		2


//--------------------- .nv.info                  --------------------------
	.section	.nv.info,"",@"SHT_CUDA_INFO"
	.align	4


	//----- nvinfo : EIATTR_REGCOUNT
	.align		4
        /*0000*/ 	.byte	0x04, 0x2f
        /*0002*/ 	.short	(.L_1 - .L_0)
	.align		4
.L_0:
        /*0004*/ 	.word	index@(_Z23reduction_unroll_block2PiS_i)
        /*0008*/ 	.word	0x00000010


	//----- nvinfo : EIATTR_FRAME_SIZE
	.align		4
.L_1:
        /*000c*/ 	.byte	0x04, 0x11
        /*000e*/ 	.short	(.L_3 - .L_2)
	.align		4
.L_2:
        /*0010*/ 	.word	index@(_Z23reduction_unroll_block2PiS_i)
        /*0014*/ 	.word	0x00000000


	//----- nvinfo : EIATTR_MIN_STACK_SIZE
	.align		4
.L_3:
        /*0018*/ 	.byte	0x04, 0x12
        /*001a*/ 	.short	(.L_5 - .L_4)
	.align		4
.L_4:
        /*001c*/ 	.word	index@(_Z23reduction_unroll_block2PiS_i)
        /*0020*/ 	.word	0x00000000
.L_5:


//--------------------- .nv.compat                --------------------------
	.section	.nv.compat,"",@"SHT_CUDA_COMPAT_INFO"
	.align	4
        /*0000*/ 	.byte	0x02, 0x09, 0x00, 0x00, 0x02, 0x02, 0x01, 0x00, 0x02, 0x05, 0x05, 0x00, 0x03, 0x07, 0x01, 0x01
        /*0010*/ 	.byte	0x02, 0x03, 0x00, 0x00, 0x02, 0x06, 0x01, 0x00, 0x04, 0x0b, 0x08, 0x00, 0x09, 0x00, 0x00, 0x00
        /*0020*/ 	.byte	0x00, 0x00, 0x00, 0x00


//--------------------- .nv.info._Z23reduction_unroll_block2PiS_i --------------------------
	.section	.nv.info._Z23reduction_unroll_block2PiS_i,"",@"SHT_CUDA_INFO"
	.sectionflags	@""
	.align	4


	//----- nvinfo : EIATTR_CUDA_API_VERSION
	.align		4
        /*0000*/ 	.byte	0x04, 0x37
        /*0002*/ 	.short	(.L_7 - .L_6)
.L_6:
        /*0004*/ 	.word	0x00000082


	//----- nvinfo : EIATTR_KPARAM_INFO
	.align		4
.L_7:
        /*0008*/ 	.byte	0x04, 0x17
        /*000a*/ 	.short	(.L_9 - .L_8)
.L_8:
        /*000c*/ 	.word	0x00000000
        /*0010*/ 	.short	0x0002
        /*0012*/ 	.short	0x0010
        /*0014*/ 	.byte	0x00, 0xf0, 0x11, 0x00


	//----- nvinfo : EIATTR_KPARAM_INFO
	.align		4
.L_9:
        /*0018*/ 	.byte	0x04, 0x17
        /*001a*/ 	.short	(.L_11 - .L_10)
.L_10:
        /*001c*/ 	.word	0x00000000
        /*0020*/ 	.short	0x0001
        /*0022*/ 	.short	0x0008
        /*0024*/ 	.byte	0x00, 0xf5, 0x21, 0x00


	//----- nvinfo : EIATTR_KPARAM_INFO
	.align		4
.L_11:
        /*0028*/ 	.byte	0x04, 0x17
        /*002a*/ 	.short	(.L_13 - .L_12)
.L_12:
        /*002c*/ 	.word	0x00000000
        /*0030*/ 	.short	0x0000
        /*0032*/ 	.short	0x0000
        /*0034*/ 	.byte	0x00, 0xf5, 0x21, 0x00


	//----- nvinfo : EIATTR_SPARSE_MMA_MASK
	.align		4
.L_13:
        /*0038*/ 	.byte	0x03, 0x50
        /*003a*/ 	.short	0x0000


	//----- nvinfo : EIATTR_MAXREG_COUNT
	.align		4
        /*003c*/ 	.byte	0x03, 0x1b
        /*003e*/ 	.short	0x00ff


	//----- nvinfo : EIATTR_NUM_BARRIERS
	.align		4
        /*0040*/ 	.byte	0x02, 0x4c
        /*0042*/ 	.byte	0x01
	.zero		1


	//----- nvinfo : EIATTR_MERCURY_ISA_VERSION
	.align		4
        /*0044*/ 	.byte	0x03, 0x5f
        /*0046*/ 	.short	0x0101


	//----- nvinfo : EIATTR_VRC_CTA_INIT_COUNT
	.align		4
        /*0048*/ 	.byte	0x02, 0x4a
	.zero		1
	.zero		1


	//----- nvinfo : EIATTR_EXIT_INSTR_OFFSETS
	.align		4
        /*004c*/ 	.byte	0x04, 0x1c
        /*004e*/ 	.short	(.L_15 - .L_14)


	//   ....[0]....
.L_14:
        /*0050*/ 	.word	0x000002a0


	//   ....[1]....
        /*0054*/ 	.word	0x000002f0


	//----- nvinfo : EIATTR_CRS_STACK_SIZE
	.align		4
.L_15:
        /*0058*/ 	.byte	0x04, 0x1e
        /*005a*/ 	.short	(.L_17 - .L_16)
.L_16:
        /*005c*/ 	.word	0x00000000


	//----- nvinfo : EIATTR_CBANK_PARAM_SIZE
	.align		4
.L_17:
        /*0060*/ 	.byte	0x03, 0x19
        /*0062*/ 	.short	0x0014


	//----- nvinfo : EIATTR_PARAM_CBANK
	.align		4
        /*0064*/ 	.byte	0x04, 0x0a
        /*0066*/ 	.short	(.L_19 - .L_18)
	.align		4
.L_18:
        /*0068*/ 	.word	index@(.nv.constant0._Z23reduction_unroll_block2PiS_i)
        /*006c*/ 	.short	0x0380
        /*006e*/ 	.short	0x0014


	//----- nvinfo : EIATTR_SW_WAR
	.align		4
.L_19:
        /*0070*/ 	.byte	0x04, 0x36
        /*0072*/ 	.short	(.L_21 - .L_20)
.L_20:
        /*0074*/ 	.word	0x00000008
.L_21:


//--------------------- .nv.callgraph             --------------------------
	.section	.nv.callgraph,"",@"SHT_CUDA_CALLGRAPH"
	.align	4
	.sectionentsize	8
	.align		4
        /*0000*/ 	.word	0x00000000
	.align		4
        /*0004*/ 	.word	0xffffffff
	.align		4
        /*0008*/ 	.word	0x00000000
	.align		4
        /*000c*/ 	.word	0xfffffffe
	.align		4
        /*0010*/ 	.word	0x00000000
	.align		4
        /*0014*/ 	.word	0xfffffffd
	.align		4
        /*0018*/ 	.word	0x00000000
	.align		4
        /*001c*/ 	.word	0xfffffffc


//--------------------- .text._Z23reduction_unroll_block2PiS_i --------------------------
	.section	.text._Z23reduction_unroll_block2PiS_i,"ax",@progbits
	.align	128
        .global         _Z23reduction_unroll_block2PiS_i
        .type           _Z23reduction_unroll_block2PiS_i,@function
        .size           _Z23reduction_unroll_block2PiS_i,(.L_x_7 - _Z23reduction_unroll_block2PiS_i)
        .other          _Z23reduction_unroll_block2PiS_i,@"STO_CUDA_ENTRY STV_DEFAULT"
_Z23reduction_unroll_block2PiS_i:
.text._Z23reduction_unroll_block2PiS_i:
[----:B------:R-:W-:Y:S01]  /*0000*/  LDC R1, c[0x0][0x37c] ;  /* 0x0000df00ff017b82 */ /* 0x000fe20000000800 */
[----:B------:R-:W0:Y:S01]  /*0010*/  S2R R13, SR_CTAID.X ;  /* 0x00000000000d7919 */ /* 0x000e220000002500 */
[----:B------:R-:W0:Y:S06]  /*0020*/  LDCU UR6, c[0x0][0x360] ;  /* 0x00006c00ff0677ac */ /* 0x000e2c0008000800 */
[----:B------:R-:W1:Y:S01]  /*0030*/  LDC.64 R4, c[0x0][0x380] ;  /* 0x0000e000ff047b82 */ /* 0x000e620000000a00 */
[----:B------:R-:W-:Y:S01]  /*0040*/  BSSY.RECONVERGENT B0, `(.L_x_0) ;  /* 0x0000012000007945 */ /* 0x000fe20003800200 */
[----:B------:R-:W2:Y:S01]  /*0050*/  S2R R11, SR_TID.X ;  /* 0x00000000000b7919 */ /* 0x000ea20000002100 */
[----:B------:R-:W3:Y:S01]  /*0060*/  LDCU UR4, c[0x0][0x390] ;  /* 0x00007200ff0477ac */ /* 0x000ee20008000800 */
[----:B0-----:R-:W-:-:S04]  /*0070*/  IMAD R0, R13, UR6, RZ ;  /* 0x000000060d007c24 */ /* 0x001fc8000f8e02ff */
[----:B------:R-:W-:Y:S02]  /*0080*/  IMAD.SHL.U32 R3, R0, 0x2, RZ ;  /* 0x0000000200037824 */ /* 0x000fe400078e00ff */
[----:B------:R-:W-:-:S03]  /*0090*/  IMAD.U32 R0, RZ, RZ, UR6 ;  /* 0x00000006ff007e24 */ /* 0x000fc6000f8e00ff */
[C---:B--2---:R-:W-:Y:S01]  /*00a0*/  IADD3 R7, PT, PT, R3.reuse, UR6, R11 ;  /* 0x0000000603077c10 */ /* 0x044fe2000fffe00b */
[----:B-1----:R-:W-:-:S03]  /*00b0*/  IMAD.WIDE R2, R3, 0x4, R4 ;  /* 0x0000000403027825 */ /* 0x002fc600078e0204 */
[----:B---3--:R-:W-:Y:S01]  /*00c0*/  ISETP.GE.U32.AND P0, PT, R7, UR4, PT ;  /* 0x0000000407007c0c */ /* 0x008fe2000bf06070 */
[----:B------:R-:W0:-:S12]  /*00d0*/  LDCU.64 UR4, c[0x0][0x358] ;  /* 0x00006b00ff0477ac */ /* 0x000e180008000a00 */
[----:B------:R-:W-:Y:S05]  /*00e0*/  @P0 BRA `(.L_x_1) ;  /* 0x00000000001c0947 */ /* 0x000fea0003800000 */
[----:B------:R-:W-:Y:S01]  /*00f0*/  LEA R6, P0, R11, R2, 0x2 ;  /* 0x000000020b067211 */ /* 0x000fe200078010ff */
[----:B------:R-:W-:-:S03]  /*0100*/  IMAD.WIDE.U32 R4, R7, 0x4, R4 ;  /* 0x0000000407047825 */ /* 0x000fc600078e0004 */
[----:B------:R-:W-:-:S03]  /*0110*/  IADD3.X R7, PT, PT, RZ, R3, RZ, P0, !PT ;  /* 0x00000003ff077210 */ /* 0x000fc600007fe4ff */
[----:B0-----:R-:W2:Y:S04]  /*0120*/  LDG.E R4, desc[UR4][R4.64] ;  /* 0x0000000404047981 */ /* 0x001ea8000c1e1900 */
[----:B------:R-:W2:Y:S02]  /*0130*/  LDG.E R9, desc[UR4][R6.64] ;  /* 0x0000000406097981 */ /* 0x000ea4000c1e1900 */
[----:B--2---:R-:W-:-:S05]  /*0140*/  IMAD.IADD R9, R4, 0x1, R9 ;  /* 0x0000000104097824 */ /* 0x004fca00078e0209 */
[----:B------:R1:W-:Y:S02]  /*0150*/  STG.E desc[UR4][R6.64], R9 ;  /* 0x0000000906007986 */ /* 0x0003e4000c101904 */
.L_x_1:
[----:B0-----:R-:W-:Y:S05]  /*0160*/  BSYNC.RECONVERGENT B0 ;  /* 0x0000000000007941 */ /* 0x001fea0003800200 */
.L_x_0:
[----:B------:R-:W-:Y:S01]  /*0170*/  BAR.SYNC.DEFER_BLOCKING 0x0 ;  /* 0x0000000000007b1d */ /* 0x000fe20000010000 */
[----:B------:R-:W-:-:S13]  /*0180*/  ISETP.GE.U32.AND P0, PT, R0, 0x2, PT ;  /* 0x000000020000780c */ /* 0x000fda0003f06070 */
[----:B------:R-:W-:Y:S05]  /*0190*/  @!P0 BRA `(.L_x_2) ;  /* 0x00000000003c8947 */ /* 0x000fea0003800000 */
[----:B------:R-:W-:-:S07]  /*01a0*/  IMAD.WIDE.U32 R4, R11, 0x4, R2 ;  /* 0x000000040b047825 */ /* 0x000fce00078e0002 */
.L_x_5:
[----:B------:R-:W-:Y:S01]  /*01b0*/  SHF.R.U32.HI R8, RZ, 0x1, R0 ;  /* 0x00000001ff087819 */ /* 0x000fe20000011600 */
[----:B------:R-:W-:Y:S03]  /*01c0*/  BSSY.RECONVERGENT B0, `(.L_x_3) ;  /* 0x0000008000007945 */ /* 0x000fe60003800200 */
[----:B------:R-:W-:-:S13]  /*01d0*/  ISETP.GE.U32.AND P0, PT, R11, R8, PT ;  /* 0x000000080b00720c */ /* 0x000fda0003f06070 */
[----:B0-----:R-:W-:Y:S05]  /*01e0*/  @P0 BRA `(.L_x_4) ;  /* 0x0000000000140947 */ /* 0x001fea0003800000 */
[----:B-1----:R-:W-:Y:S01]  /*01f0*/  IMAD.WIDE.U32 R6, R8, 0x4, R4 ;  /* 0x0000000408067825 */ /* 0x002fe200078e0004 */
[----:B------:R-:W2:Y:S05]  /*0200*/  LDG.E R9, desc[UR4][R4.64] ;  /* 0x0000000404097981 */ /* 0x000eaa000c1e1900 */
[----:B------:R-:W2:Y:S02]  /*0210*/  LDG.E R6, desc[UR4][R6.64] ;  /* 0x0000000406067981 */ /* 0x000ea4000c1e1900 */
[----:B--2---:R-:W-:-:S05]  /*0220*/  IADD3 R9, PT, PT, R6, R9, RZ ;  /* 0x0000000906097210 */ /* 0x004fca0007ffe0ff */
[----:B------:R0:W-:Y:S02]  /*0230*/  STG.E desc[UR4][R4.64], R9 ;  /* 0x0000000904007986 */ /* 0x0001e4000c101904 */
.L_x_4:
[----:B------:R-:W-:Y:S05]  /*0240*/  BSYNC.RECONVERGENT B0 ;  /* 0x0000000000007941 */ /* 0x000fea0003800200 */
.L_x_3:
[----:B------:R-:W-:Y:S01]  /*0250*/  BAR.SYNC.DEFER_BLOCKING 0x0 ;  /* 0x0000000000007b1d */ /* 0x000fe20000010000 */
[----:B------:R-:W-:Y:S01]  /*0260*/  ISETP.GT.U32.AND P0, PT, R0, 0x3, PT ;  /* 0x000000030000780c */ /* 0x000fe20003f04070 */
[----:B------:R-:W-:-:S12]  /*0270*/  IMAD.MOV.U32 R0, RZ, RZ, R8 ;  /* 0x000000ffff007224 */ /* 0x000fd800078e0008 */
[----:B------:R-:W-:Y:S05]  /*0280*/  @P0 BRA `(.L_x_5) ;  /* 0xfffffffc00c80947 */ /* 0x000fea000383ffff */
.L_x_2:
[----:B------:R-:W-:-:S13]  /*0290*/  ISETP.NE.AND P0, PT, R11, RZ, PT ;  /* 0x000000ff0b00720c */ /* 0x000fda0003f05270 */
[----:B------:R-:W-:Y:S05]  /*02a0*/  @P0 EXIT ;  /* 0x000000000000094d */ /* 0x000fea0003800000 */
[----:B------:R-:W2:Y:S01]  /*02b0*/  LDG.E R3, desc[UR4][R2.64] ;  /* 0x0000000402037981 */ /* 0x000ea2000c1e1900 */
[----:B0-----:R-:W0:Y:S02]  /*02c0*/  LDC.64 R4, c[0x0][0x388] ;  /* 0x0000e200ff047b82 */ /* 0x001e240000000a00 */
[----:B0-----:R-:W-:-:S05]  /*02d0*/  IMAD.WIDE.U32 R4, R13, 0x4, R4 ;  /* 0x000000040d047825 */ /* 0x001fca00078e0004 */
[----:B--2---:R-:W-:Y:S01]  /*02e0*/  STG.E desc[UR4][R4.64], R3 ;  /* 0x0000000304007986 */ /* 0x004fe2000c101904 */
[----:B------:R-:W-:Y:S05]  /*02f0*/  EXIT ;  /* 0x000000000000794d */ /* 0x000fea0003800000 */
.L_x_6:
[----:B------:R-:W-:-:S00]  /*0300*/  BRA `(.L_x_6) ;  /* 0xfffffffc00fc7947 */ /* 0x000fc0000383ffff */
[----:B------:R-:W-:-:S00]  /*0310*/  NOP ;  /* 0x0000000000007918 */ /* 0x000fc00000000000 */
        /* <DEDUP_REMOVED lines=14> */
.L_x_7:


//--------------------- .nv.shared.reserved.0     --------------------------
	.section	.nv.shared.reserved.0,"aw",@nobits
	.weak		__nv_reservedSMEM_offset_0_alias
	.size		__nv_reservedSMEM_offset_0_alias, 0, 64
	.other		__nv_reservedSMEM_offset_0_alias,@"STO_CUDA_RESERVED_SHARED STV_DEFAULT"
__nv_reservedSMEM_offset_0_alias:
	.zero		0
	.zero		64


//--------------------- .nv.constant0._Z23reduction_unroll_block2PiS_i --------------------------
	.section	.nv.constant0._Z23reduction_unroll_block2PiS_i,"a",@progbits
	.sectionflags	@""
	.align	4
.nv.constant0._Z23reduction_unroll_block2PiS_i:
	.zero		916


//--------------------- SYMBOLS --------------------------

	.type		.nv.reservedSmem.offset0,@object
	.size		.nv.reservedSmem.offset0,0x4
